//
// Generated by NVIDIA NVVM Compiler
//
// Compiler Build ID: CL-36424714
// Cuda compilation tools, release 13.0, V13.0.88
// Based on NVVM 20.0.0
//

.version 9.0
.target sm_100
.address_size 64

	// .globl	_Z13warmup_kernelv

.visible .entry _Z13warmup_kernelv()
{


	ret;

}
	// .globl	_Z3addPmS_S_i
.visible .entry _Z3addPmS_S_i(
	.param .u64 .ptr .align 1 _Z3addPmS_S_i_param_0,
	.param .u64 .ptr .align 1 _Z3addPmS_S_i_param_1,
	.param .u64 .ptr .align 1 _Z3addPmS_S_i_param_2,
	.param .u32 _Z3addPmS_S_i_param_3
)
{
	.reg .pred 	%p<3>;
	.reg .b32 	%r<11>;
	.reg .b64 	%rd<41>;

	ld.param.u64 	%rd4, [_Z3addPmS_S_i_param_0];
	ld.param.u64 	%rd5, [_Z3addPmS_S_i_param_1];
	ld.param.u64 	%rd6, [_Z3addPmS_S_i_param_2];
	ld.param.u32 	%r6, [_Z3addPmS_S_i_param_3];
	mov.u32 	%r7, %tid.x;
	mov.u32 	%r8, %ctaid.x;
	mov.u32 	%r1, %ntid.x;
	mad.lo.s32 	%r10, %r8, %r1, %r7;
	setp.ge.s32 	%p1, %r10, %r6;
	@%p1 bra 	$L__BB1_3;
	mov.u32 	%r9, %nctaid.x;
	mul.lo.s32 	%r3, %r1, %r9;
	cvta.to.global.u64 	%rd1, %rd6;
	cvta.to.global.u64 	%rd2, %rd4;
	cvta.to.global.u64 	%rd3, %rd5;
$L__BB1_2:
	mul.wide.s32 	%rd7, %r10, 8;
	add.s64 	%rd8, %rd1, %rd7;
	mov.b64 	%rd9, 0;
	st.global.u64 	[%rd8], %rd9;
	add.s64 	%rd10, %rd2, %rd7;
	add.s64 	%rd11, %rd3, %rd7;
	ld.global.u64 	%rd12, [%rd10];
	and.b64  	%rd13, %rd12, 2047;
	ld.global.u64 	%rd14, [%rd11];
	and.b64  	%rd15, %rd14, 2047;
	add.s64 	%rd16, %rd13, %rd15;
	st.global.u64 	[%rd8], %rd16;
	ld.global.u64 	%rd17, [%rd10];
	and.b64  	%rd18, %rd17, 4192256;
	ld.global.u64 	%rd19, [%rd11];
	and.b64  	%rd20, %rd19, 4192256;
	add.s64 	%rd21, %rd20, %rd18;
	or.b64  	%rd22, %rd16, %rd21;
	st.global.u64 	[%rd8], %rd22;
	ld.global.u64 	%rd23, [%rd10];
	and.b64  	%rd24, %rd23, 8585740288;
	ld.global.u64 	%rd25, [%rd11];
	and.b64  	%rd26, %rd25, 8585740288;
	add.s64 	%rd27, %rd26, %rd24;
	or.b64  	%rd28, %rd22, %rd27;
	st.global.u64 	[%rd8], %rd28;
	ld.global.u64 	%rd29, [%rd10];
	and.b64  	%rd30, %rd29, 17583596109824;
	ld.global.u64 	%rd31, [%rd11];
	and.b64  	%rd32, %rd31, 17583596109824;
	add.s64 	%rd33, %rd32, %rd30;
	or.b64  	%rd34, %rd28, %rd33;
	st.global.u64 	[%rd8], %rd34;
	ld.global.u64 	%rd35, [%rd10];
	and.b64  	%rd36, %rd35, 36011204832919552;
	ld.global.u64 	%rd37, [%rd11];
	and.b64  	%rd38, %rd37, 36011204832919552;
	add.s64 	%rd39, %rd38, %rd36;
	or.b64  	%rd40, %rd34, %rd39;
	st.global.u64 	[%rd8], %rd40;
	add.s32 	%r10, %r10, %r3;
	setp.lt.s32 	%p2, %r10, %r6;
	@%p2 bra 	$L__BB1_2;
$L__BB1_3:
	ret;

}


// ===== COMPILED SASS (sm_100) =====

	.target	sm_100

	.elftype	@"ET_EXEC"


//--------------------- .note.nv.tkinfo           --------------------------
	.section	.note.nv.tkinfo,"",@"SHT_NOTE"
	.sectionflags	@"SHF_NOTE_NV_TKINFO"
	.tkinfo
        /*0018*/ 	.word	0x00000002
        /*0030*/ 	.string	""
        /*0030*/ 	.string	"ptxas"
        /*0030*/ 	.string	"Cuda compilation tools, release 13.0, V13.0.88"
        /*0030*/ 	.string	"Build cuda_13.0.r13.0/compiler.36424714_0"
        /*0030*/ 	.string	"-arch sm_100 -m 64 "



//--------------------- .note.nv.cuinfo           --------------------------
	.section	.note.nv.cuinfo,"",@"SHT_NOTE"
	.sectionflags	@"SHF_NOTE_NV_CUINFO"
        /*0018*/ 	.short	0x0002
        /*001a*/ 	.short	0x0064
        /*001c*/ 	.short	0x0082
	.zero		2


//--------------------- .nv.info                  --------------------------
	.section	.nv.info,"",@"SHT_CUDA_INFO"
	.align	4


	//----- nvinfo : EIATTR_REGCOUNT
	.align		4
        /*0000*/ 	.byte	0x04, 0x2f
        /*0002*/ 	.short	(.L_1 - .L_0)
	.align		4
.L_0:
        /*0004*/ 	.word	index@(_Z13warmup_kernelv)
        /*0008*/ 	.word	0x00000004


	//----- nvinfo : EIATTR_FRAME_SIZE
	.align		4
.L_1:
        /*000c*/ 	.byte	0x04, 0x11
        /*000e*/ 	.short	(.L_3 - .L_2)
	.align		4
.L_2:
        /*0010*/ 	.word	index@(_Z13warmup_kernelv)
        /*0014*/ 	.word	0x00000000


	//----- nvinfo : EIATTR_REGCOUNT
	.align		4
.L_3:
        /*0018*/ 	.byte	0x04, 0x2f
        /*001a*/ 	.short	(.L_5 - .L_4)
	.align		4
.L_4:
        /*001c*/ 	.word	index@(_Z3addPmS_S_i)
        /*0020*/ 	.word	0x0000001a


	//----- nvinfo : EIATTR_FRAME_SIZE
	.align		4
.L_5:
        /*0024*/ 	.byte	0x04, 0x11
        /*0026*/ 	.short	(.L_7 - .L_6)
	.align		4
.L_6:
        /*0028*/ 	.word	index@(_Z3addPmS_S_i)
        /*002c*/ 	.word	0x00000000


	//----- nvinfo : EIATTR_MIN_STACK_SIZE
	.align		4
.L_7:
        /*0030*/ 	.byte	0x04, 0x12
        /*0032*/ 	.short	(.L_9 - .L_8)
	.align		4
.L_8:
        /*0034*/ 	.word	index@(_Z3addPmS_S_i)
        /*0038*/ 	.word	0x00000000


	//----- nvinfo : EIATTR_MIN_STACK_SIZE
	.align		4
.L_9:
        /*003c*/ 	.byte	0x04, 0x12
        /*003e*/ 	.short	(.L_11 - .L_10)
	.align		4
.L_10:
        /*0040*/ 	.word	index@(_Z13warmup_kernelv)
        /*0044*/ 	.word	0x00000000
.L_11:


//--------------------- .nv.compat                --------------------------
	.section	.nv.compat,"",@"SHT_CUDA_COMPAT_INFO"
	.align	4
        /*0000*/ 	.byte	0x02, 0x09, 0x00, 0x00, 0x02, 0x02, 0x01, 0x00, 0x02, 0x05, 0x05, 0x00, 0x03, 0x07, 0x01, 0x01
        /*0010*/ 	.byte	0x02, 0x03, 0x00, 0x00, 0x02, 0x06, 0x01, 0x00, 0x04, 0x0b, 0x08, 0x00, 0x09, 0x00, 0x00, 0x00
        /*0020*/ 	.byte	0x00, 0x00, 0x00, 0x00


//--------------------- .nv.info._Z3addPmS_S_i    --------------------------
	.section	.nv.info._Z3addPmS_S_i,"",@"SHT_CUDA_INFO"
	.sectionflags	@""
	.align	4


	//----- nvinfo : EIATTR_CUDA_API_VERSION
	.align		4
        /*0000*/ 	.byte	0x04, 0x37
        /*0002*/ 	.short	(.L_13 - .L_12)
.L_12:
        /*0004*/ 	.word	0x00000082


	//----- nvinfo : EIATTR_KPARAM_INFO
	.align		4
.L_13:
        /*0008*/ 	.byte	0x04, 0x17
        /*000a*/ 	.short	(.L_15 - .L_14)
.L_14:
        /*000c*/ 	.word	0x00000000
        /*0010*/ 	.short	0x0003
        /*0012*/ 	.short	0x0018
        /*0014*/ 	.byte	0x00, 0xf0, 0x11, 0x00


	//----- nvinfo : EIATTR_KPARAM_INFO
	.align		4
.L_15:
        /*0018*/ 	.byte	0x04, 0x17
        /*001a*/ 	.short	(.L_17 - .L_16)
.L_16:
        /*001c*/ 	.word	0x00000000
        /*0020*/ 	.short	0x0002
        /*0022*/ 	.short	0x0010
        /*0024*/ 	.byte	0x00, 0xf5, 0x21, 0x00


	//----- nvinfo : EIATTR_KPARAM_INFO
	.align		4
.L_17:
        /*0028*/ 	.byte	0x04, 0x17
        /*002a*/ 	.short	(.L_19 - .L_18)
.L_18:
        /*002c*/ 	.word	0x00000000
        /*0030*/ 	.short	0x0001
        /*0032*/ 	.short	0x0008
        /*0034*/ 	.byte	0x00, 0xf5, 0x21, 0x00


	//----- nvinfo : EIATTR_KPARAM_INFO
	.align		4
.L_19:
        /*0038*/ 	.byte	0x04, 0x17
        /*003a*/ 	.short	(.L_21 - .L_20)
.L_20:
        /*003c*/ 	.word	0x00000000
        /*0040*/ 	.short	0x0000
        /*0042*/ 	.short	0x0000
        /*0044*/ 	.byte	0x00, 0xf5, 0x21, 0x00


	//----- nvinfo : EIATTR_SPARSE_MMA_MASK
	.align		4
.L_21:
        /*0048*/ 	.byte	0x03, 0x50
        /*004a*/ 	.short	0x0000


	//----- nvinfo : EIATTR_MAXREG_COUNT
	.align		4
        /*004c*/ 	.byte	0x03, 0x1b
        /*004e*/ 	.short	0x00ff


	//----- nvinfo : EIATTR_MERCURY_ISA_VERSION
	.align		4
        /*0050*/ 	.byte	0x03, 0x5f
        /*0052*/ 	.short	0x0101


	//----- nvinfo : EIATTR_VRC_CTA_INIT_COUNT
	.align		4
        /*0054*/ 	.byte	0x02, 0x4a
	.zero		1
	.zero		1


	//----- nvinfo : EIATTR_EXIT_INSTR_OFFSETS
	.align		4
        /*0058*/ 	.byte	0x04, 0x1c
        /*005a*/ 	.short	(.L_23 - .L_22)


	//   ....[0]....
.L_22:
        /*005c*/ 	.word	0x00000070


	//   ....[1]....
        /*0060*/ 	.word	0x00000410


	//----- nvinfo : EIATTR_CRS_STACK_SIZE
	.align		4
.L_23:
        /*0064*/ 	.byte	0x04, 0x1e
        /*0066*/ 	.short	(.L_25 - .L_24)
.L_24:
        /*0068*/ 	.word	0x00000000


	//----- nvinfo : EIATTR_CBANK_PARAM_SIZE
	.align		4
.L_25:
        /*006c*/ 	.byte	0x03, 0x19
        /*006e*/ 	.short	0x001c


	//----- nvinfo : EIATTR_PARAM_CBANK
	.align		4
        /*0070*/ 	.byte	0x04, 0x0a
        /*0072*/ 	.short	(.L_27 - .L_26)
	.align		4
.L_26:
        /*0074*/ 	.word	index@(.nv.constant0._Z3addPmS_S_i)
        /*0078*/ 	.short	0x0380
        /*007a*/ 	.short	0x001c


	//----- nvinfo : EIATTR_SW_WAR
	.align		4
.L_27:
        /*007c*/ 	.byte	0x04, 0x36
        /*007e*/ 	.short	(.L_29 - .L_28)
.L_28:
        /*0080*/ 	.word	0x00000008
.L_29:


//--------------------- .nv.info._Z13warmup_kernelv --------------------------
	.section	.nv.info._Z13warmup_kernelv,"",@"SHT_CUDA_INFO"
	.sectionflags	@""
	.align	4


	//----- nvinfo : EIATTR_CUDA_API_VERSION
	.align		4
        /*0000*/ 	.byte	0x04, 0x37
        /*0002*/ 	.short	(.L_31 - .L_30)
.L_30:
        /*0004*/ 	.word	0x00000082


	//----- nvinfo : EIATTR_SPARSE_MMA_MASK
	.align		4
.L_31:
        /*0008*/ 	.byte	0x03, 0x50
        /*000a*/ 	.short	0x0000


	//----- nvinfo : EIATTR_MAXREG_COUNT
	.align		4
        /*000c*/ 	.byte	0x03, 0x1b
        /*000e*/ 	.short	0x00ff


	//----- nvinfo : EIATTR_MERCURY_ISA_VERSION
	.align		4
        /*0010*/ 	.byte	0x03, 0x5f
        /*0012*/ 	.short	0x0101


	//----- nvinfo : EIATTR_VRC_CTA_INIT_COUNT
	.align		4
        /*0014*/ 	.byte	0x02, 0x4a
	.zero		1
	.zero		1


	//----- nvinfo : EIATTR_EXIT_INSTR_OFFSETS
	.align		4
        /*0018*/ 	.byte	0x04, 0x1c
        /*001a*/ 	.short	(.L_33 - .L_32)


	//   ....[0]....
.L_32:
        /*001c*/ 	.word	0x00000010


	//----- nvinfo : EIATTR_SW_WAR
	.align		4
.L_33:
        /*0020*/ 	.byte	0x04, 0x36
        /*0022*/ 	.short	(.L_35 - .L_34)
.L_34:
        /*0024*/ 	.word	0x00000008
.L_35:


//--------------------- .nv.callgraph             --------------------------
	.section	.nv.callgraph,"",@"SHT_CUDA_CALLGRAPH"
	.align	4
	.sectionentsize	8
	.align		4
        /*0000*/ 	.word	0x00000000
	.align		4
        /*0004*/ 	.word	0xffffffff
	.align		4
        /*0008*/ 	.word	0x00000000
	.align		4
        /*000c*/ 	.word	0xfffffffe
	.align		4
        /*0010*/ 	.word	0x00000000
	.align		4
        /*0014*/ 	.word	0xfffffffd
	.align		4
        /*0018*/ 	.word	0x00000000
	.align		4
        /*001c*/ 	.word	0xfffffffc


//--------------------- .text._Z3addPmS_S_i       --------------------------
	.section	.text._Z3addPmS_S_i,"ax",@progbits
	.align	128
        .global         _Z3addPmS_S_i
        .type           _Z3addPmS_S_i,@function
        .size           _Z3addPmS_S_i,(.L_x_3 - _Z3addPmS_S_i)
        .other          _Z3addPmS_S_i,@"STO_CUDA_ENTRY STV_DEFAULT"
_Z3addPmS_S_i:
.text._Z3addPmS_S_i:
[----:B------:R-:W-:Y:S01]  /*0000*/  LDC R1, c[0x0][0x37c] ;  /* 0x0000df00ff017b82 */ /* 0x000fe20000000800 */
[----:B------:R-:W0:Y:S07]  /*0010*/  S2R R15, SR_TID.X ;  /* 0x00000000000f7919 */ /* 0x000e2e0000002100 */
[----:B------:R-:W0:Y:S01]  /*0020*/  S2UR UR4, SR_CTAID.X ;  /* 0x00000000000479c3 */ /* 0x000e220000002500 */
[----:B------:R-:W1:Y:S07]  /*0030*/  LDCU UR5, c[0x0][0x398] ;  /* 0x00007300ff0577ac */ /* 0x000e6e0008000800 */
[----:B------:R-:W0:Y:S02]  /*0040*/  LDC R0, c[0x0][0x360] ;  /* 0x0000d800ff007b82 */ /* 0x000e240000000800 */
[----:B0-----:R-:W-:-:S05]  /*0050*/  IMAD R15, R0, UR4, R15 ;  /* 0x00000004000f7c24 */ /* 0x001fca000f8e020f */
[----:B-1----:R-:W-:-:S13]  /*0060*/  ISETP.GE.AND P0, PT, R15, UR5, PT ;  /* 0x000000050f007c0c */ /* 0x002fda000bf06270 */
[----:B------:R-:W-:Y:S05]  /*0070*/  @P0 EXIT ;  /* 0x000000000000094d */ /* 0x000fea0003800000 */
[----:B------:R-:W0:Y:S01]  /*0080*/  LDC.64 R2, c[0x0][0x390] ;  /* 0x0000e400ff027b82 */ /* 0x000e220000000a00 */
[----:B------:R-:W1:Y:S01]  /*0090*/  LDCU UR4, c[0x0][0x370] ;  /* 0x00006e00ff0477ac */ /* 0x000e620008000800 */
[----:B------:R-:W2:Y:S06]  /*00a0*/  LDCU.64 UR6, c[0x0][0x358] ;  /* 0x00006b00ff0677ac */ /* 0x000eac0008000a00 */
[----:B------:R-:W3:Y:S08]  /*00b0*/  LDC.64 R4, c[0x0][0x380] ;  /* 0x0000e000ff047b82 */ /* 0x000ef00000000a00 */
[----:B------:R-:W4:Y:S01]  /*00c0*/  LDC.64 R6, c[0x0][0x388] ;  /* 0x0000e200ff067b82 */ /* 0x000f220000000a00 */
[----:B-1----:R-:W-:-:S07]  /*00d0*/  IMAD R0, R0, UR4, RZ ;  /* 0x0000000400007c24 */ /* 0x002fce000f8e02ff */
.L_x_0:
[----:B01----:R-:W-:-:S04]  /*00e0*/  IMAD.WIDE R8, R15, 0x8, R2 ;  /* 0x000000080f087825 */ /* 0x003fc800078e0202 */
[C---:B---3--:R-:W-:Y:S01]  /*00f0*/  IMAD.WIDE R12, R15.reuse, 0x8, R4 ;  /* 0x000000080f0c7825 */ /* 0x048fe200078e0204 */
[----:B--2---:R-:W-:Y:S03]  /*0100*/  STG.E.64 desc[UR6][R8.64], RZ ;  /* 0x000000ff08007986 */ /* 0x004fe6000c101b06 */
[----:B----4-:R-:W-:Y:S01]  /*0110*/  IMAD.WIDE R10, R15, 0x8, R6 ;  /* 0x000000080f0a7825 */ /* 0x010fe200078e0206 */
[----:B------:R-:W2:Y:S04]  /*0120*/  LDG.E R14, desc[UR6][R12.64] ;  /* 0x000000060c0e7981 */ /* 0x000ea8000c1e1900 */
[----:B------:R-:W3:Y:S01]  /*0130*/  LDG.E R16, desc[UR6][R10.64] ;  /* 0x000000060a107981 */ /* 0x000ee2000c1e1900 */
[----:B--2---:R-:W-:-:S02]  /*0140*/  LOP3.LUT R17, R14, 0x7ff, RZ, 0xc0, !PT ;  /* 0x000007ff0e117812 */ /* 0x004fc400078ec0ff */
[----:B---3--:R-:W-:-:S04]  /*0150*/  LOP3.LUT R16, R16, 0x7ff, RZ, 0xc0, !PT ;  /* 0x000007ff10107812 */ /* 0x008fc800078ec0ff */
[----:B------:R-:W-:-:S05]  /*0160*/  IADD3 R16, P0, PT, R16, R17, RZ ;  /* 0x0000001110107210 */ /* 0x000fca0007f1e0ff */
[----:B------:R-:W-:-:S05]  /*0170*/  IMAD.X R17, RZ, RZ, RZ, P0 ;  /* 0x000000ffff117224 */ /* 0x000fca00000e06ff */
[----:B------:R0:W-:Y:S04]  /*0180*/  STG.E.64 desc[UR6][R8.64], R16 ;  /* 0x0000001008007986 */ /* 0x0001e8000c101b06 */
[----:B------:R-:W2:Y:S04]  /*0190*/  LDG.E R14, desc[UR6][R12.64] ;  /* 0x000000060c0e7981 */ /* 0x000ea8000c1e1900 */
[----:B------:R-:W3:Y:S01]  /*01a0*/  LDG.E R18, desc[UR6][R10.64] ;  /* 0x000000060a127981 */ /* 0x000ee2000c1e1900 */
[----:B--2---:R-:W-:Y:S02]  /*01b0*/  LOP3.LUT R19, R14, 0x3ff800, RZ, 0xc0, !PT ;  /* 0x003ff8000e137812 */ /* 0x004fe400078ec0ff */
[----:B---3--:R-:W-:-:S04]  /*01c0*/  LOP3.LUT R18, R18, 0x3ff800, RZ, 0xc0, !PT ;  /* 0x003ff80012127812 */ /* 0x008fc800078ec0ff */
[----:B------:R-:W-:-:S04]  /*01d0*/  IADD3 R19, P0, PT, R18, R19, RZ ;  /* 0x0000001312137210 */ /* 0x000fc80007f1e0ff */
[----:B------:R-:W-:Y:S01]  /*01e0*/  LOP3.LUT R18, R16, R19, RZ, 0xfc, !PT ;  /* 0x0000001310127212 */ /* 0x000fe200078efcff */
[----:B------:R-:W-:-:S05]  /*01f0*/  IMAD.X R21, RZ, RZ, RZ, P0 ;  /* 0x000000ffff157224 */ /* 0x000fca00000e06ff */
[----:B------:R-:W-:-:S05]  /*0200*/  LOP3.LUT R19, R17, R21, RZ, 0xfc, !PT ;  /* 0x0000001511137212 */ /* 0x000fca00078efcff */
[----:B------:R1:W-:Y:S04]  /*0210*/  STG.E.64 desc[UR6][R8.64], R18 ;  /* 0x0000001208007986 */ /* 0x0003e8000c101b06 */
[----:B------:R-:W2:Y:S04]  /*0220*/  LDG.E.64 R20, desc[UR6][R12.64] ;  /* 0x000000060c147981 */ /* 0x000ea8000c1e1b00 */
[----:B0-----:R-:W3:Y:S01]  /*0230*/  LDG.E.64 R16, desc[UR6][R10.64] ;  /* 0x000000060a107981 */ /* 0x001ee2000c1e1b00 */
[----:B--2---:R-:W-:Y:S02]  /*0240*/  LOP3.LUT R23, R20, 0xffc00000, RZ, 0xc0, !PT ;  /* 0xffc0000014177812 */ /* 0x004fe400078ec0ff */
[----:B------:R-:W-:-:S02]  /*0250*/  LOP3.LUT R20, R21, 0x1, RZ, 0xc0, !PT ;  /* 0x0000000115147812 */ /* 0x000fc400078ec0ff */
[----:B---3--:R-:W-:Y:S02]  /*0260*/  LOP3.LUT R14, R16, 0xffc00000, RZ, 0xc0, !PT ;  /* 0xffc00000100e7812 */ /* 0x008fe400078ec0ff */
[----:B------:R-:W-:Y:S02]  /*0270*/  LOP3.LUT R21, R17, 0x1, RZ, 0xc0, !PT ;  /* 0x0000000111157812 */ /* 0x000fe400078ec0ff */
[----:B------:R-:W-:-:S04]  /*0280*/  IADD3 R17, P0, PT, R14, R23, RZ ;  /* 0x000000170e117210 */ /* 0x000fc80007f1e0ff */
[----:B------:R-:W-:Y:S01]  /*0290*/  LOP3.LUT R16, R18, R17, RZ, 0xfc, !PT ;  /* 0x0000001112107212 */ /* 0x000fe200078efcff */
[----:B------:R-:W-:-:S05]  /*02a0*/  IMAD.X R21, R21, 0x1, R20, P0 ;  /* 0x0000000115157824 */ /* 0x000fca00000e0614 */
[----:B------:R-:W-:-:S05]  /*02b0*/  LOP3.LUT R17, R19, R21, RZ, 0xfc, !PT ;  /* 0x0000001513117212 */ /* 0x000fca00078efcff */
[----:B------:R0:W-:Y:S04]  /*02c0*/  STG.E.64 desc[UR6][R8.64], R16 ;  /* 0x0000001008007986 */ /* 0x0001e8000c101b06 */
[----:B------:R-:W2:Y:S04]  /*02d0*/  LDG.E R14, desc[UR6][R12.64+0x4] ;  /* 0x000004060c0e7981 */ /* 0x000ea8000c1e1900 */
[----:B-1----:R-:W3:Y:S01]  /*02e0*/  LDG.E R18, desc[UR6][R10.64+0x4] ;  /* 0x000004060a127981 */ /* 0x002ee2000c1e1900 */
[----:B------:R-:W-:Y:S02]  /*02f0*/  IADD3 R21, P0, PT, RZ, RZ, RZ ;  /* 0x000000ffff157210 */ /* 0x000fe40007f1e0ff */
[----:B--2---:R-:W-:-:S02]  /*0300*/  LOP3.LUT R19, R14, 0xffe, RZ, 0xc0, !PT ;  /* 0x00000ffe0e137812 */ /* 0x004fc400078ec0ff */
[----:B---3--:R-:W-:-:S05]  /*0310*/  LOP3.LUT R18, R18, 0xffe, RZ, 0xc0, !PT ;  /* 0x00000ffe12127812 */ /* 0x008fca00078ec0ff */
[----:B------:R-:W-:Y:S01]  /*0320*/  IMAD.X R19, R18, 0x1, R19, P0 ;  /* 0x0000000112137824 */ /* 0x000fe200000e0613 */
[----:B------:R-:W-:-:S04]  /*0330*/  LOP3.LUT R18, R16, R21, RZ, 0xfc, !PT ;  /* 0x0000001510127212 */ /* 0x000fc800078efcff */
[----:B------:R-:W-:-:S05]  /*0340*/  LOP3.LUT R19, R17, R19, RZ, 0xfc, !PT ;  /* 0x0000001311137212 */ /* 0x000fca00078efcff */
[----:B------:R1:W-:Y:S04]  /*0350*/  STG.E.64 desc[UR6][R8.64], R18 ;  /* 0x0000001208007986 */ /* 0x0003e8000c101b06 */
[----:B------:R-:W2:Y:S04]  /*0360*/  LDG.E R14, desc[UR6][R12.64+0x4] ;  /* 0x000004060c0e7981 */ /* 0x000ea8000c1e1900 */
[----:B0-----:R-:W3:Y:S01]  /*0370*/  LDG.E R17, desc[UR6][R10.64+0x4] ;  /* 0x000004060a117981 */ /* 0x001ee2000c1e1900 */
[----:B------:R-:W-:Y:S01]  /*0380*/  LOP3.LUT R16, R21, RZ, R16, 0xfa, !PT ;  /* 0x000000ff15107212 */ /* 0x000fe200078efa10 */
[----:B------:R-:W-:Y:S01]  /*0390*/  IMAD.IADD R15, R0, 0x1, R15 ;  /* 0x00000001000f7824 */ /* 0x000fe200078e020f */
[----:B--2---:R-:W-:-:S02]  /*03a0*/  LOP3.LUT R14, R14, 0x7ff000, RZ, 0xc0, !PT ;  /* 0x007ff0000e0e7812 */ /* 0x004fc400078ec0ff */
[----:B---3--:R-:W-:-:S05]  /*03b0*/  LOP3.LUT R17, R17, 0x7ff000, RZ, 0xc0, !PT ;  /* 0x007ff00011117812 */ /* 0x008fca00078ec0ff */
[----:B------:R-:W-:Y:S01]  /*03c0*/  IMAD.X R17, R17, 0x1, R14, P0 ;  /* 0x0000000111117824 */ /* 0x000fe200000e060e */
[----:B------:R-:W-:-:S04]  /*03d0*/  ISETP.GE.AND P0, PT, R15, UR5, PT ;  /* 0x000000050f007c0c */ /* 0x000fc8000bf06270 */
[----:B------:R-:W-:-:S05]  /*03e0*/  LOP3.LUT R17, R19, R17, RZ, 0xfc, !PT ;  /* 0x0000001113117212 */ /* 0x000fca00078efcff */
[----:B------:R1:W-:Y:S04]  /*03f0*/  STG.E.64 desc[UR6][R8.64], R16 ;  /* 0x0000001008007986 */ /* 0x0003e8000c101b06 */
[----:B------:R-:W-:Y:S05]  /*0400*/  @!P0 BRA `(.L_x_0) ;  /* 0xfffffffc00348947 */ /* 0x000fea000383ffff */
[----:B------:R-:W-:Y:S05]  /*0410*/  EXIT ;  /* 0x000000000000794d */ /* 0x000fea0003800000 */
.L_x_1:
[----:B------:R-:W-:-:S00]  /*0420*/  BRA `(.L_x_1) ;  /* 0xfffffffc00fc7947 */ /* 0x000fc0000383ffff */
[----:B------:R-:W-:-:S00]  /*0430*/  NOP ;  /* 0x0000000000007918 */ /* 0x000fc00000000000 */
        /* <DEDUP_REMOVED lines=12> */
.L_x_3:


//--------------------- .text._Z13warmup_kernelv  --------------------------
	.section	.text._Z13warmup_kernelv,"ax",@progbits
	.align	128
        .global         _Z13warmup_kernelv
        .type           _Z13warmup_kernelv,@function
        .size           _Z13warmup_kernelv,(.L_x_4 - _Z13warmup_kernelv)
        .other          _Z13warmup_kernelv,@"STO_CUDA_ENTRY STV_DEFAULT"
_Z13warmup_kernelv:
.text._Z13warmup_kernelv:
[----:B------:R-:W-:Y:S01]  /*0000*/  LDC R1, c[0x0][0x37c] ;  /* 0x0000df00ff017b82 */ /* 0x000fe20000000800 */
[----:B------:R-:W-:Y:S05]  /*0010*/  EXIT ;  /* 0x000000000000794d */ /* 0x000fea0003800000 */
.L_x_2:
        /* <DEDUP_REMOVED lines=14> */
.L_x_4:


//--------------------- .nv.shared.reserved.0     --------------------------
	.section	.nv.shared.reserved.0,"aw",@nobits
	.weak		__nv_reservedSMEM_offset_0_alias
	.size		__nv_reservedSMEM_offset_0_alias, 0, 64
	.other		__nv_reservedSMEM_offset_0_alias,@"STO_CUDA_RESERVED_SHARED STV_DEFAULT"
__nv_reservedSMEM_offset_0_alias:
	.zero		0
	.zero		64


//--------------------- .nv.constant0._Z3addPmS_S_i --------------------------
	.section	.nv.constant0._Z3addPmS_S_i,"a",@progbits
	.sectionflags	@""
	.align	4
.nv.constant0._Z3addPmS_S_i:
	.zero		924


//--------------------- .nv.constant0._Z13warmup_kernelv --------------------------
	.section	.nv.constant0._Z13warmup_kernelv,"a",@progbits
	.sectionflags	@""
	.align	4
.nv.constant0._Z13warmup_kernelv:
	.zero		896


//--------------------- SYMBOLS --------------------------

	.type		.nv.reservedSmem.offset0,@object
	.size		.nv.reservedSmem.offset0,0x4
